//
// Generated by NVIDIA NVVM Compiler
//
// Compiler Build ID: CL-36424714
// Cuda compilation tools, release 13.0, V13.0.88
// Based on NVVM 20.0.0
//

.version 9.0
.target sm_100
.address_size 64

	// .globl	_Z20bedSlopeSourceSolverPfS_S_iiff

.visible .entry _Z20bedSlopeSourceSolverPfS_S_iiff(
	.param .u64 .ptr .align 1 _Z20bedSlopeSourceSolverPfS_S_iiff_param_0,
	.param .u64 .ptr .align 1 _Z20bedSlopeSourceSolverPfS_S_iiff_param_1,
	.param .u64 .ptr .align 1 _Z20bedSlopeSourceSolverPfS_S_iiff_param_2,
	.param .u32 _Z20bedSlopeSourceSolverPfS_S_iiff_param_3,
	.param .u32 _Z20bedSlopeSourceSolverPfS_S_iiff_param_4,
	.param .f32 _Z20bedSlopeSourceSolverPfS_S_iiff_param_5,
	.param .f32 _Z20bedSlopeSourceSolverPfS_S_iiff_param_6
)
{
	.reg .pred 	%p<8>;
	.reg .b32 	%r<30>;
	.reg .b32 	%f<18>;
	.reg .b64 	%rd<15>;

	ld.param.u64 	%rd1, [_Z20bedSlopeSourceSolverPfS_S_iiff_param_0];
	ld.param.u64 	%rd2, [_Z20bedSlopeSourceSolverPfS_S_iiff_param_1];
	ld.param.u64 	%rd3, [_Z20bedSlopeSourceSolverPfS_S_iiff_param_2];
	ld.param.u32 	%r4, [_Z20bedSlopeSourceSolverPfS_S_iiff_param_3];
	ld.param.u32 	%r6, [_Z20bedSlopeSourceSolverPfS_S_iiff_param_4];
	ld.param.f32 	%f1, [_Z20bedSlopeSourceSolverPfS_S_iiff_param_5];
	ld.param.f32 	%f2, [_Z20bedSlopeSourceSolverPfS_S_iiff_param_6];
	mov.u32 	%r7, %ctaid.y;
	mov.u32 	%r8, %ntid.y;
	mov.u32 	%r9, %tid.y;
	mad.lo.s32 	%r10, %r7, %r8, %r9;
	mov.u32 	%r11, %ctaid.x;
	mov.u32 	%r12, %ntid.x;
	mov.u32 	%r13, %tid.x;
	mad.lo.s32 	%r14, %r11, %r12, %r13;
	setp.lt.s32 	%p1, %r14, 1;
	setp.eq.s32 	%p2, %r10, 0;
	or.pred  	%p3, %p1, %p2;
	add.s32 	%r15, %r6, -1;
	setp.ge.s32 	%p4, %r14, %r15;
	or.pred  	%p5, %p3, %p4;
	add.s32 	%r16, %r4, -1;
	setp.ge.s32 	%p6, %r10, %r16;
	or.pred  	%p7, %p5, %p6;
	@%p7 bra 	$L__BB0_2;
	cvta.to.global.u64 	%rd4, %rd2;
	cvta.to.global.u64 	%rd5, %rd3;
	cvta.to.global.u64 	%rd6, %rd1;
	mul.lo.s32 	%r17, %r6, %r10;
	shl.b32 	%r18, %r17, 1;
	shl.b32 	%r19, %r14, 1;
	add.s32 	%r20, %r18, %r19;
	add.s32 	%r21, %r17, %r14;
	mul.lo.s32 	%r22, %r21, 3;
	add.s32 	%r23, %r17, %r10;
	add.s32 	%r24, %r6, %r23;
	shl.b32 	%r25, %r23, 1;
	add.s32 	%r26, %r25, %r19;
	mul.wide.s32 	%rd7, %r22, 4;
	add.s64 	%rd8, %rd4, %rd7;
	ld.global.f32 	%f3, [%rd8];
	mul.wide.s32 	%rd9, %r26, 4;
	add.s64 	%rd10, %rd5, %rd9;
	ld.global.f32 	%f4, [%rd10+4];
	ld.global.f32 	%f5, [%rd10+12];
	add.f32 	%f6, %f4, %f5;
	fma.rn.f32 	%f7, %f6, 0fBF000000, %f3;
	sub.f32 	%f8, %f5, %f4;
	div.rn.f32 	%f9, %f8, %f1;
	shl.b32 	%r27, %r24, 1;
	add.s32 	%r28, %r27, %r19;
	add.s32 	%r29, %r28, 2;
	mul.wide.s32 	%rd11, %r29, 4;
	add.s64 	%rd12, %rd5, %rd11;
	ld.global.f32 	%f10, [%rd12];
	ld.global.f32 	%f11, [%rd10];
	sub.f32 	%f12, %f10, %f11;
	div.rn.f32 	%f13, %f12, %f2;
	mul.f32 	%f14, %f9, 0fC11CF5C3;
	mul.f32 	%f15, %f7, %f14;
	mul.wide.s32 	%rd13, %r20, 4;
	add.s64 	%rd14, %rd6, %rd13;
	st.global.f32 	[%rd14], %f15;
	mul.f32 	%f16, %f13, 0fC11CF5C3;
	mul.f32 	%f17, %f7, %f16;
	st.global.f32 	[%rd14+4], %f17;
$L__BB0_2:
	ret;

}


// ===== COMPILED SASS (sm_100) =====

	.target	sm_100

	.elftype	@"ET_EXEC"


//--------------------- .note.nv.tkinfo           --------------------------
	.section	.note.nv.tkinfo,"",@"SHT_NOTE"
	.sectionflags	@"SHF_NOTE_NV_TKINFO"
	.tkinfo
        /*0018*/ 	.word	0x00000002
        /*0030*/ 	.string	""
        /*0030*/ 	.string	"ptxas"
        /*0030*/ 	.string	"Cuda compilation tools, release 13.0, V13.0.88"
        /*0030*/ 	.string	"Build cuda_13.0.r13.0/compiler.36424714_0"
        /*0030*/ 	.string	"-arch sm_100 -m 64 "



//--------------------- .note.nv.cuinfo           --------------------------
	.section	.note.nv.cuinfo,"",@"SHT_NOTE"
	.sectionflags	@"SHF_NOTE_NV_CUINFO"
        /*0018*/ 	.short	0x0002
        /*001a*/ 	.short	0x0064
        /*001c*/ 	.short	0x0082
	.zero		2


//--------------------- .nv.info                  --------------------------
	.section	.nv.info,"",@"SHT_CUDA_INFO"
	.align	4


	//----- nvinfo : EIATTR_REGCOUNT
	.align		4
        /*0000*/ 	.byte	0x04, 0x2f
        /*0002*/ 	.short	(.L_1 - .L_0)
	.align		4
.L_0:
        /*0004*/ 	.word	index@(_Z20bedSlopeSourceSolverPfS_S_iiff)
        /*0008*/ 	.word	0x00000015


	//----- nvinfo : EIATTR_FRAME_SIZE
	.align		4
.L_1:
        /*000c*/ 	.byte	0x04, 0x11
        /*000e*/ 	.short	(.L_3 - .L_2)
	.align		4
.L_2:
        /*0010*/ 	.word	index@($__internal_0_$__cuda_sm3x_div_rn_noftz_f32_slowpath)
        /*0014*/ 	.word	0x00000000


	//----- nvinfo : EIATTR_FRAME_SIZE
	.align		4
.L_3:
        /*0018*/ 	.byte	0x04, 0x11
        /*001a*/ 	.short	(.L_5 - .L_4)
	.align		4
.L_4:
        /*001c*/ 	.word	index@(_Z20bedSlopeSourceSolverPfS_S_iiff)
        /*0020*/ 	.word	0x00000000


	//----- nvinfo : EIATTR_MIN_STACK_SIZE
	.align		4
.L_5:
        /*0024*/ 	.byte	0x04, 0x12
        /*0026*/ 	.short	(.L_7 - .L_6)
	.align		4
.L_6:
        /*0028*/ 	.word	index@(_Z20bedSlopeSourceSolverPfS_S_iiff)
        /*002c*/ 	.word	0x00000000
.L_7:


//--------------------- .nv.compat                --------------------------
	.section	.nv.compat,"",@"SHT_CUDA_COMPAT_INFO"
	.align	4
        /*0000*/ 	.byte	0x02, 0x09, 0x00, 0x00, 0x02, 0x02, 0x01, 0x00, 0x02, 0x05, 0x05, 0x00, 0x03, 0x07, 0x01, 0x01
        /*0010*/ 	.byte	0x02, 0x03, 0x00, 0x00, 0x02, 0x06, 0x01, 0x00, 0x04, 0x0b, 0x08, 0x00, 0x01, 0x00, 0x00, 0x00
        /*0020*/ 	.byte	0x00, 0x00, 0x00, 0x00


//--------------------- .nv.info._Z20bedSlopeSourceSolverPfS_S_iiff --------------------------
	.section	.nv.info._Z20bedSlopeSourceSolverPfS_S_iiff,"",@"SHT_CUDA_INFO"
	.sectionflags	@""
	.align	4


	//----- nvinfo : EIATTR_CUDA_API_VERSION
	.align		4
        /*0000*/ 	.byte	0x04, 0x37
        /*0002*/ 	.short	(.L_9 - .L_8)
.L_8:
        /*0004*/ 	.word	0x00000082


	//----- nvinfo : EIATTR_KPARAM_INFO
	.align		4
.L_9:
        /*0008*/ 	.byte	0x04, 0x17
        /*000a*/ 	.short	(.L_11 - .L_10)
.L_10:
        /*000c*/ 	.word	0x00000000
        /*0010*/ 	.short	0x0006
        /*0012*/ 	.short	0x0024
        /*0014*/ 	.byte	0x00, 0xf0, 0x11, 0x00


	//----- nvinfo : EIATTR_KPARAM_INFO
	.align		4
.L_11:
        /*0018*/ 	.byte	0x04, 0x17
        /*001a*/ 	.short	(.L_13 - .L_12)
.L_12:
        /*001c*/ 	.word	0x00000000
        /*0020*/ 	.short	0x0005
        /*0022*/ 	.short	0x0020
        /*0024*/ 	.byte	0x00, 0xf0, 0x11, 0x00


	//----- nvinfo : EIATTR_KPARAM_INFO
	.align		4
.L_13:
        /*0028*/ 	.byte	0x04, 0x17
        /*002a*/ 	.short	(.L_15 - .L_14)
.L_14:
        /*002c*/ 	.word	0x00000000
        /*0030*/ 	.short	0x0004
        /*0032*/ 	.short	0x001c
        /*0034*/ 	.byte	0x00, 0xf0, 0x11, 0x00


	//----- nvinfo : EIATTR_KPARAM_INFO
	.align		4
.L_15:
        /*0038*/ 	.byte	0x04, 0x17
        /*003a*/ 	.short	(.L_17 - .L_16)
.L_16:
        /*003c*/ 	.word	0x00000000
        /*0040*/ 	.short	0x0003
        /*0042*/ 	.short	0x0018
        /*0044*/ 	.byte	0x00, 0xf0, 0x11, 0x00


	//----- nvinfo : EIATTR_KPARAM_INFO
	.align		4
.L_17:
        /*0048*/ 	.byte	0x04, 0x17
        /*004a*/ 	.short	(.L_19 - .L_18)
.L_18:
        /*004c*/ 	.word	0x00000000
        /*0050*/ 	.short	0x0002
        /*0052*/ 	.short	0x0010
        /*0054*/ 	.byte	0x00, 0xf5, 0x21, 0x00


	//----- nvinfo : EIATTR_KPARAM_INFO
	.align		4
.L_19:
        /*0058*/ 	.byte	0x04, 0x17
        /*005a*/ 	.short	(.L_21 - .L_20)
.L_20:
        /*005c*/ 	.word	0x00000000
        /*0060*/ 	.short	0x0001
        /*0062*/ 	.short	0x0008
        /*0064*/ 	.byte	0x00, 0xf5, 0x21, 0x00


	//----- nvinfo : EIATTR_KPARAM_INFO
	.align		4
.L_21:
        /*0068*/ 	.byte	0x04, 0x17
        /*006a*/ 	.short	(.L_23 - .L_22)
.L_22:
        /*006c*/ 	.word	0x00000000
        /*0070*/ 	.short	0x0000
        /*0072*/ 	.short	0x0000
        /*0074*/ 	.byte	0x00, 0xf5, 0x21, 0x00


	//----- nvinfo : EIATTR_SPARSE_MMA_MASK
	.align		4
.L_23:
        /*0078*/ 	.byte	0x03, 0x50
        /*007a*/ 	.short	0x0000


	//----- nvinfo : EIATTR_MAXREG_COUNT
	.align		4
        /*007c*/ 	.byte	0x03, 0x1b
        /*007e*/ 	.short	0x00ff


	//----- nvinfo : EIATTR_MERCURY_ISA_VERSION
	.align		4
        /*0080*/ 	.byte	0x03, 0x5f
        /*0082*/ 	.short	0x0101


	//----- nvinfo : EIATTR_VRC_CTA_INIT_COUNT
	.align		4
        /*0084*/ 	.byte	0x02, 0x4a
	.zero		1
	.zero		1


	//----- nvinfo : EIATTR_EXIT_INSTR_OFFSETS
	.align		4
        /*0088*/ 	.byte	0x04, 0x1c
        /*008a*/ 	.short	(.L_25 - .L_24)


	//   ....[0]....
.L_24:
        /*008c*/ 	.word	0x00000100


	//   ....[1]....
        /*0090*/ 	.word	0x00000530


	//----- nvinfo : EIATTR_CRS_STACK_SIZE
	.align		4
.L_25:
        /*0094*/ 	.byte	0x04, 0x1e
        /*0096*/ 	.short	(.L_27 - .L_26)
.L_26:
        /*0098*/ 	.word	0x00000000


	//----- nvinfo : EIATTR_CBANK_PARAM_SIZE
	.align		4
.L_27:
        /*009c*/ 	.byte	0x03, 0x19
        /*009e*/ 	.short	0x0028


	//----- nvinfo : EIATTR_PARAM_CBANK
	.align		4
        /*00a0*/ 	.byte	0x04, 0x0a
        /*00a2*/ 	.short	(.L_29 - .L_28)
	.align		4
.L_28:
        /*00a4*/ 	.word	index@(.nv.constant0._Z20bedSlopeSourceSolverPfS_S_iiff)
        /*00a8*/ 	.short	0x0380
        /*00aa*/ 	.short	0x0028


	//----- nvinfo : EIATTR_SW_WAR
	.align		4
.L_29:
        /*00ac*/ 	.byte	0x04, 0x36
        /*00ae*/ 	.short	(.L_31 - .L_30)
.L_30:
        /*00b0*/ 	.word	0x00000008
.L_31:


//--------------------- .nv.callgraph             --------------------------
	.section	.nv.callgraph,"",@"SHT_CUDA_CALLGRAPH"
	.align	4
	.sectionentsize	8
	.align		4
        /*0000*/ 	.word	0x00000000
	.align		4
        /*0004*/ 	.word	0xffffffff
	.align		4
        /*0008*/ 	.word	0x00000000
	.align		4
        /*000c*/ 	.word	0xfffffffe
	.align		4
        /*0010*/ 	.word	0x00000000
	.align		4
        /*0014*/ 	.word	0xfffffffd
	.align		4
        /*0018*/ 	.word	0x00000000
	.align		4
        /*001c*/ 	.word	0xfffffffc


//--------------------- .text._Z20bedSlopeSourceSolverPfS_S_iiff --------------------------
	.section	.text._Z20bedSlopeSourceSolverPfS_S_iiff,"ax",@progbits
	.align	128
        .global         _Z20bedSlopeSourceSolverPfS_S_iiff
        .type           _Z20bedSlopeSourceSolverPfS_S_iiff,@function
        .size           _Z20bedSlopeSourceSolverPfS_S_iiff,(.L_x_16 - _Z20bedSlopeSourceSolverPfS_S_iiff)
        .other          _Z20bedSlopeSourceSolverPfS_S_iiff,@"STO_CUDA_ENTRY STV_DEFAULT"
_Z20bedSlopeSourceSolverPfS_S_iiff:
.text._Z20bedSlopeSourceSolverPfS_S_iiff:
[----:B------:R-:W-:Y:S01]  /*0000*/  LDC R1, c[0x0][0x37c] ;  /* 0x0000df00ff017b82 */ /* 0x000fe20000000800 */
[----:B------:R-:W0:Y:S07]  /*0010*/  S2R R3, SR_TID.Y ;  /* 0x0000000000037919 */ /* 0x000e2e0000002200 */
[----:B------:R-:W0:Y:S01]  /*0020*/  S2UR UR6, SR_CTAID.Y ;  /* 0x00000000000679c3 */ /* 0x000e220000002600 */
[----:B------:R-:W1:Y:S01]  /*0030*/  LDCU.64 UR4, c[0x0][0x398] ;  /* 0x00007300ff0477ac */ /* 0x000e620008000a00 */
[----:B------:R-:W2:Y:S06]  /*0040*/  S2R R5, SR_TID.X ;  /* 0x0000000000057919 */ /* 0x000eac0000002100 */
[----:B------:R-:W0:Y:S08]  /*0050*/  LDC R0, c[0x0][0x364] ;  /* 0x0000d900ff007b82 */ /* 0x000e300000000800 */
[----:B------:R-:W2:Y:S01]  /*0060*/  S2UR UR7, SR_CTAID.X ;  /* 0x00000000000779c3 */ /* 0x000ea20000002500 */
[----:B-1----:R-:W-:-:S07]  /*0070*/  UIADD3 UR4, UPT, UPT, UR4, -0x1, URZ ;  /* 0xffffffff04047890 */ /* 0x002fce000fffe0ff */
[----:B------:R-:W2:Y:S01]  /*0080*/  LDC R6, c[0x0][0x360] ;  /* 0x0000d800ff067b82 */ /* 0x000ea20000000800 */
[----:B0-----:R-:W-:Y:S01]  /*0090*/  IMAD R0, R0, UR6, R3 ;  /* 0x0000000600007c24 */ /* 0x001fe2000f8e0203 */
[----:B------:R-:W-:-:S04]  /*00a0*/  UIADD3 UR6, UPT, UPT, UR5, -0x1, URZ ;  /* 0xffffffff05067890 */ /* 0x000fc8000fffe0ff */
[----:B------:R-:W-:Y:S01]  /*00b0*/  ISETP.NE.AND P0, PT, R0, RZ, PT ;  /* 0x000000ff0000720c */ /* 0x000fe20003f05270 */
[----:B--2---:R-:W-:-:S05]  /*00c0*/  IMAD R6, R6, UR7, R5 ;  /* 0x0000000706067c24 */ /* 0x004fca000f8e0205 */
[----:B------:R-:W-:-:S04]  /*00d0*/  ISETP.LT.OR P0, PT, R6, 0x1, !P0 ;  /* 0x000000010600780c */ /* 0x000fc80004701670 */
[----:B------:R-:W-:-:S04]  /*00e0*/  ISETP.GE.OR P0, PT, R6, UR6, P0 ;  /* 0x0000000606007c0c */ /* 0x000fc80008706670 */
[----:B------:R-:W-:-:S13]  /*00f0*/  ISETP.GE.OR P0, PT, R0, UR4, P0 ;  /* 0x0000000400007c0c */ /* 0x000fda0008706670 */
[----:B------:R-:W-:Y:S05]  /*0100*/  @P0 EXIT ;  /* 0x000000000000094d */ /* 0x000fea0003800000 */
[----:B------:R-:W0:Y:S01]  /*0110*/  LDC.64 R4, c[0x0][0x390] ;  /* 0x0000e400ff047b82 */ /* 0x000e220000000a00 */
[----:B------:R-:W1:Y:S01]  /*0120*/  LDCU.64 UR6, c[0x0][0x358] ;  /* 0x00006b00ff0677ac */ /* 0x000e620008000a00 */
[----:B------:R-:W-:Y:S02]  /*0130*/  IMAD R3, R0, UR5, RZ ;  /* 0x0000000500037c24 */ /* 0x000fe4000f8e02ff */
[----:B------:R-:W-:Y:S02]  /*0140*/  IMAD.SHL.U32 R2, R6, 0x2, RZ ;  /* 0x0000000206027824 */ /* 0x000fe400078e00ff */
[----:B------:R-:W-:Y:S01]  /*0150*/  IMAD.IADD R11, R0, 0x1, R3 ;  /* 0x00000001000b7824 */ /* 0x000fe200078e0203 */
[----:B------:R-:W-:Y:S01]  /*0160*/  IADD3 R6, PT, PT, R6, R3, RZ ;  /* 0x0000000306067210 */ /* 0x000fe20007ffe0ff */
[----:B------:R-:W2:Y:S02]  /*0170*/  LDC.64 R8, c[0x0][0x388] ;  /* 0x0000e200ff087b82 */ /* 0x000ea40000000a00 */
[----:B------:R-:W-:-:S06]  /*0180*/  IMAD R7, R11, 0x2, R2 ;  /* 0x000000020b077824 */ /* 0x000fcc00078e0202 */
[----:B------:R-:W3:Y:S01]  /*0190*/  LDC R15, c[0x0][0x3a0] ;  /* 0x0000e800ff0f7b82 */ /* 0x000ee20000000800 */
[----:B0-----:R-:W-:-:S05]  /*01a0*/  IMAD.WIDE R4, R7, 0x4, R4 ;  /* 0x0000000407047825 */ /* 0x001fca00078e0204 */
[----:B-1----:R-:W4:Y:S04]  /*01b0*/  LDG.E R10, desc[UR6][R4.64+0x4] ;  /* 0x00000406040a7981 */ /* 0x002f28000c1e1900 */
[----:B------:R-:W4:Y:S01]  /*01c0*/  LDG.E R13, desc[UR6][R4.64+0xc] ;  /* 0x00000c06040d7981 */ /* 0x000f22000c1e1900 */
[----:B------:R-:W-:-:S04]  /*01d0*/  IMAD R7, R6, 0x3, RZ ;  /* 0x0000000306077824 */ /* 0x000fc800078e02ff */
[----:B--2---:R-:W-:-:S05]  /*01e0*/  IMAD.WIDE R8, R7, 0x4, R8 ;  /* 0x0000000407087825 */ /* 0x004fca00078e0208 */
[----:B------:R0:W2:Y:S01]  /*01f0*/  LDG.E R6, desc[UR6][R8.64] ;  /* 0x0000000608067981 */ /* 0x0000a2000c1e1900 */
[----:B---3--:R-:W1:Y:S01]  /*0200*/  MUFU.RCP R0, R15 ;  /* 0x0000000f00007308 */ /* 0x008e620000001000 */
[----:B------:R-:W-:Y:S01]  /*0210*/  BSSY.RECONVERGENT B0, `(.L_x_0) ;  /* 0x0000012000007945 */ /* 0x000fe20003800200 */
[----:B0-----:R-:W-:Y:S02]  /*0220*/  VIADD R9, R11, UR5 ;  /* 0x000000050b097c36 */ /* 0x001fe40008000000 */
[----:B------:R-:W-:Y:S02]  /*0230*/  IMAD R8, R3, 0x2, R2 ;  /* 0x0000000203087824 */ /* 0x000fe400078e0202 */
[----:B-1----:R-:W-:-:S04]  /*0240*/  FFMA R7, R0, -R15, 1 ;  /* 0x3f80000000077423 */ /* 0x002fc8000000080f */
[----:B------:R-:W-:Y:S01]  /*0250*/  FFMA R7, R0, R7, R0 ;  /* 0x0000000700077223 */ /* 0x000fe20000000000 */
[C-C-:B----4-:R-:W-:Y:S01]  /*0260*/  FADD R0, -R10.reuse, R13.reuse ;  /* 0x0000000d0a007221 */ /* 0x150fe20000000100 */
[----:B------:R-:W-:-:S03]  /*0270*/  FADD R13, R10, R13 ;  /* 0x0000000d0a0d7221 */ /* 0x000fc60000000000 */
[----:B------:R-:W0:Y:S01]  /*0280*/  FCHK P0, R0, R15 ;  /* 0x0000000f00007302 */ /* 0x000e220000000000 */
[----:B------:R-:W-:-:S04]  /*0290*/  FFMA R12, R0, R7, RZ ;  /* 0x00000007000c7223 */ /* 0x000fc800000000ff */
[----:B------:R-:W-:Y:S01]  /*02a0*/  FFMA R10, R12, -R15, R0 ;  /* 0x8000000f0c0a7223 */ /* 0x000fe20000000000 */
[----:B--2---:R-:W-:-:S03]  /*02b0*/  FFMA R6, R13, -0.5, R6 ;  /* 0xbf0000000d067823 */ /* 0x004fc60000000006 */
[----:B------:R-:W-:Y:S01]  /*02c0*/  FFMA R7, R7, R10, R12 ;  /* 0x0000000a07077223 */ /* 0x000fe2000000000c */
[----:B0-----:R-:W-:Y:S06]  /*02d0*/  @!P0 BRA `(.L_x_1) ;  /* 0x0000000000148947 */ /* 0x001fec0003800000 */
[----:B------:R-:W0:Y:S01]  /*02e0*/  LDCU UR4, c[0x0][0x3a0] ;  /* 0x00007400ff0477ac */ /* 0x000e220008000800 */
[----:B------:R-:W-:Y:S02]  /*02f0*/  MOV R10, 0x320 ;  /* 0x00000320000a7802 */ /* 0x000fe40000000f00 */
[----:B0-----:R-:W-:-:S07]  /*0300*/  MOV R3, UR4 ;  /* 0x0000000400037c02 */ /* 0x001fce0008000f00 */
[----:B------:R-:W-:Y:S05]  /*0310*/  CALL.REL.NOINC `($__internal_0_$__cuda_sm3x_div_rn_noftz_f32_slowpath) ;  /* 0x0000000000887944 */ /* 0x000fea0003c00000 */
[----:B------:R-:W-:-:S07]  /*0320*/  IMAD.MOV.U32 R7, RZ, RZ, R0 ;  /* 0x000000ffff077224 */ /* 0x000fce00078e0000 */
.L_x_1:
[----:B------:R-:W-:Y:S05]  /*0330*/  BSYNC.RECONVERGENT B0 ;  /* 0x0000000000007941 */ /* 0x000fea0003800200 */
.L_x_0:
[----:B------:R-:W0:Y:S01]  /*0340*/  LDC.64 R10, c[0x0][0x390] ;  /* 0x0000e400ff0a7b82 */ /* 0x000e220000000a00 */
[----:B------:R-:W-:Y:S01]  /*0350*/  IMAD R9, R9, 0x2, R2 ;  /* 0x0000000209097824 */ /* 0x000fe200078e0202 */
[----:B------:R-:W2:Y:S04]  /*0360*/  LDG.E R5, desc[UR6][R4.64] ;  /* 0x0000000604057981 */ /* 0x000ea8000c1e1900 */
[----:B------:R-:W-:Y:S02]  /*0370*/  IADD3 R3, PT, PT, R9, 0x2, RZ ;  /* 0x0000000209037810 */ /* 0x000fe40007ffe0ff */
[----:B------:R-:W1:Y:S03]  /*0380*/  LDC R13, c[0x0][0x3a4] ;  /* 0x0000e900ff0d7b82 */ /* 0x000e660000000800 */
[----:B0-----:R-:W-:-:S05]  /*0390*/  IMAD.WIDE R2, R3, 0x4, R10 ;  /* 0x0000000403027825 */ /* 0x001fca00078e020a */
[----:B------:R-:W2:Y:S01]  /*03a0*/  LDG.E R0, desc[UR6][R2.64] ;  /* 0x0000000602007981 */ /* 0x000ea2000c1e1900 */
[----:B-1----:R-:W0:Y:S01]  /*03b0*/  MUFU.RCP R9, R13 ;  /* 0x0000000d00097308 */ /* 0x002e220000001000 */
[----:B------:R-:W-:Y:S01]  /*03c0*/  BSSY.RECONVERGENT B0, `(.L_x_2) ;  /* 0x000000e000007945 */ /* 0x000fe20003800200 */
[----:B0-----:R-:W-:-:S04]  /*03d0*/  FFMA R10, R9, -R13, 1 ;  /* 0x3f800000090a7423 */ /* 0x001fc8000000080d */
[----:B------:R-:W-:Y:S01]  /*03e0*/  FFMA R9, R9, R10, R9 ;  /* 0x0000000a09097223 */ /* 0x000fe20000000009 */
[----:B--2---:R-:W-:-:S04]  /*03f0*/  FADD R0, R0, -R5 ;  /* 0x8000000500007221 */ /* 0x004fc80000000000 */
[----:B------:R-:W0:Y:S01]  /*0400*/  FCHK P0, R0, R13 ;  /* 0x0000000d00007302 */ /* 0x000e220000000000 */
[----:B------:R-:W-:-:S04]  /*0410*/  FFMA R10, R0, R9, RZ ;  /* 0x00000009000a7223 */ /* 0x000fc800000000ff */
[----:B------:R-:W-:-:S04]  /*0420*/  FFMA R11, R10, -R13, R0 ;  /* 0x8000000d0a0b7223 */ /* 0x000fc80000000000 */
[----:B------:R-:W-:Y:S01]  /*0430*/  FFMA R9, R9, R11, R10 ;  /* 0x0000000b09097223 */ /* 0x000fe2000000000a */
[----:B0-----:R-:W-:Y:S06]  /*0440*/  @!P0 BRA `(.L_x_3) ;  /* 0x0000000000148947 */ /* 0x001fec0003800000 */
[----:B------:R-:W0:Y:S01]  /*0450*/  LDCU UR4, c[0x0][0x3a4] ;  /* 0x00007480ff0477ac */ /* 0x000e220008000800 */
[----:B------:R-:W-:Y:S01]  /*0460*/  MOV R10, 0x490 ;  /* 0x00000490000a7802 */ /* 0x000fe20000000f00 */
[----:B0-----:R-:W-:-:S07]  /*0470*/  IMAD.U32 R3, RZ, RZ, UR4 ;  /* 0x00000004ff037e24 */ /* 0x001fce000f8e00ff */
[----:B------:R-:W-:Y:S05]  /*0480*/  CALL.REL.NOINC `($__internal_0_$__cuda_sm3x_div_rn_noftz_f32_slowpath) ;  /* 0x00000000002c7944 */ /* 0x000fea0003c00000 */
[----:B------:R-:W-:-:S07]  /*0490*/  IMAD.MOV.U32 R9, RZ, RZ, R0 ;  /* 0x000000ffff097224 */ /* 0x000fce00078e0000 */
.L_x_3:
[----:B------:R-:W-:Y:S05]  /*04a0*/  BSYNC.RECONVERGENT B0 ;  /* 0x0000000000007941 */ /* 0x000fea0003800200 */
.L_x_2:
[----:B------:R-:W0:Y:S01]  /*04b0*/  LDC.64 R2, c[0x0][0x380] ;  /* 0x0000e000ff027b82 */ /* 0x000e220000000a00 */
[----:B------:R-:W-:Y:S01]  /*04c0*/  FMUL R7, R7, -9.8100004196166992188 ;  /* 0xc11cf5c307077820 */ /* 0x000fe20000400000 */
[----:B------:R-:W-:-:S03]  /*04d0*/  FMUL R5, R9, -9.8100004196166992188 ;  /* 0xc11cf5c309057820 */ /* 0x000fc60000400000 */
[C---:B------:R-:W-:Y:S01]  /*04e0*/  FMUL R7, R6.reuse, R7 ;  /* 0x0000000706077220 */ /* 0x040fe20000400000 */
[----:B------:R-:W-:Y:S01]  /*04f0*/  FMUL R5, R6, R5 ;  /* 0x0000000506057220 */ /* 0x000fe20000400000 */
[----:B0-----:R-:W-:-:S05]  /*0500*/  IMAD.WIDE R8, R8, 0x4, R2 ;  /* 0x0000000408087825 */ /* 0x001fca00078e0202 */
[----:B------:R-:W-:Y:S04]  /*0510*/  STG.E desc[UR6][R8.64], R7 ;  /* 0x0000000708007986 */ /* 0x000fe8000c101906 */
[----:B------:R-:W-:Y:S01]  /*0520*/  STG.E desc[UR6][R8.64+0x4], R5 ;  /* 0x0000040508007986 */ /* 0x000fe2000c101906 */
[----:B------:R-:W-:Y:S05]  /*0530*/  EXIT ;  /* 0x000000000000794d */ /* 0x000fea0003800000 */
        .weak           $__internal_0_$__cuda_sm3x_div_rn_noftz_f32_slowpath
        .type           $__internal_0_$__cuda_sm3x_div_rn_noftz_f32_slowpath,@function
        .size           $__internal_0_$__cuda_sm3x_div_rn_noftz_f32_slowpath,(.L_x_16 - $__internal_0_$__cuda_sm3x_div_rn_noftz_f32_slowpath)
$__internal_0_$__cuda_sm3x_div_rn_noftz_f32_slowpath:
[----:B------:R-:W-:Y:S01]  /*0540*/  SHF.R.U32.HI R12, RZ, 0x17, R3 ;  /* 0x00000017ff0c7819 */ /* 0x000fe20000011603 */
[----:B------:R-:W-:Y:S01]  /*0550*/  BSSY.RECONVERGENT B1, `(.L_x_4) ;  /* 0x0000062000017945 */ /* 0x000fe20003800200 */
[----:B------:R-:W-:Y:S02]  /*0560*/  SHF.R.U32.HI R11, RZ, 0x17, R0 ;  /* 0x00000017ff0b7819 */ /* 0x000fe40000011600 */
[----:B------:R-:W-:Y:S02]  /*0570*/  LOP3.LUT R12, R12, 0xff, RZ, 0xc0, !PT ;  /* 0x000000ff0c0c7812 */ /* 0x000fe400078ec0ff */
[----:B------:R-:W-:Y:S02]  /*0580*/  LOP3.LUT R16, R11, 0xff, RZ, 0xc0, !PT ;  /* 0x000000ff0b107812 */ /* 0x000fe400078ec0ff */
[----:B------:R-:W-:-:S03]  /*0590*/  IADD3 R14, PT, PT, R12, -0x1, RZ ;  /* 0xffffffff0c0e7810 */ /* 0x000fc60007ffe0ff */
[----:B------:R-:W-:Y:S01]  /*05a0*/  VIADD R13, R16, 0xffffffff ;  /* 0xffffffff100d7836 */ /* 0x000fe20000000000 */
[----:B------:R-:W-:-:S04]  /*05b0*/  ISETP.GT.U32.AND P0, PT, R14, 0xfd, PT ;  /* 0x000000fd0e00780c */ /* 0x000fc80003f04070 */
[----:B------:R-:W-:-:S13]  /*05c0*/  ISETP.GT.U32.OR P0, PT, R13, 0xfd, P0 ;  /* 0x000000fd0d00780c */ /* 0x000fda0000704470 */
[----:B------:R-:W-:Y:S01]  /*05d0*/  @!P0 IMAD.MOV.U32 R11, RZ, RZ, RZ ;  /* 0x000000ffff0b8224 */ /* 0x000fe200078e00ff */
[----:B------:R-:W-:Y:S06]  /*05e0*/  @!P0 BRA `(.L_x_5) ;  /* 0x00000000005c8947 */ /* 0x000fec0003800000 */
[----:B------:R-:W-:Y:S02]  /*05f0*/  FSETP.GTU.FTZ.AND P0, PT, |R0|, +INF , PT ;  /* 0x7f8000000000780b */ /* 0x000fe40003f1c200 */
[----:B------:R-:W-:-:S04]  /*0600*/  FSETP.GTU.FTZ.AND P1, PT, |R3|, +INF , PT ;  /* 0x7f8000000300780b */ /* 0x000fc80003f3c200 */
[----:B------:R-:W-:-:S13]  /*0610*/  PLOP3.LUT P0, PT, P0, P1, PT, 0xf8, 0x8f ;  /* 0x00000000008f781c */ /* 0x000fda0000703f70 */
[----:B------:R-:W-:Y:S05]  /*0620*/  @P0 BRA `(.L_x_6) ;  /* 0x00000004004c0947 */ /* 0x000fea0003800000 */
[----:B------:R-:W-:-:S13]  /*0630*/  LOP3.LUT P0, RZ, R3, 0x7fffffff, R0, 0xc8, !PT ;  /* 0x7fffffff03ff7812 */ /* 0x000fda000780c800 */
[----:B------:R-:W-:Y:S05]  /*0640*/  @!P0 BRA `(.L_x_7) ;  /* 0x00000004003c8947 */ /* 0x000fea0003800000 */
[C---:B------:R-:W-:Y:S02]  /*0650*/  FSETP.NEU.FTZ.AND P2, PT, |R0|.reuse, +INF , PT ;  /* 0x7f8000000000780b */ /* 0x040fe40003f5d200 */
[----:B------:R-:W-:Y:S02]  /*0660*/  FSETP.NEU.FTZ.AND P1, PT, |R3|, +INF , PT ;  /* 0x7f8000000300780b */ /* 0x000fe40003f3d200 */
[----:B------:R-:W-:-:S11]  /*0670*/  FSETP.NEU.FTZ.AND P0, PT, |R0|, +INF , PT ;  /* 0x7f8000000000780b */ /* 0x000fd60003f1d200 */
[----:B------:R-:W-:Y:S05]  /*0680*/  @!P1 BRA !P2, `(.L_x_7) ;  /* 0x00000004002c9947 */ /* 0x000fea0005000000 */
[----:B------:R-:W-:-:S04]  /*0690*/  LOP3.LUT P2, RZ, R0, 0x7fffffff, RZ, 0xc0, !PT ;  /* 0x7fffffff00ff7812 */ /* 0x000fc8000784c0ff */
[----:B------:R-:W-:-:S13]  /*06a0*/  PLOP3.LUT P1, PT, P1, P2, PT, 0x2f, 0xf2 ;  /* 0x0000000000f2781c */ /* 0x000fda0000f24577 */
[----:B------:R-:W-:Y:S05]  /*06b0*/  @P1 BRA `(.L_x_8) ;  /* 0x0000000400181947 */ /* 0x000fea0003800000 */
[----:B------:R-:W-:-:S04]  /*06c0*/  LOP3.LUT P1, RZ, R3, 0x7fffffff, RZ, 0xc0, !PT ;  /* 0x7fffffff03ff7812 */ /* 0x000fc8000782c0ff */
[----:B------:R-:W-:-:S13]  /*06d0*/  PLOP3.LUT P0, PT, P0, P1, PT, 0x2f, 0xf2 ;  /* 0x0000000000f2781c */ /* 0x000fda0000702577 */
[----:B------:R-:W-:Y:S05]  /*06e0*/  @P0 BRA `(.L_x_9) ;  /* 0x0000000400000947 */ /* 0x000fea0003800000 */
[----:B------:R-:W-:Y:S02]  /*06f0*/  ISETP.GE.AND P0, PT, R13, RZ, PT ;  /* 0x000000ff0d00720c */ /* 0x000fe40003f06270 */
[----:B------:R-:W-:-:S11]  /*0700*/  ISETP.GE.AND P1, PT, R14, RZ, PT ;  /* 0x000000ff0e00720c */ /* 0x000fd60003f26270 */
[----:B------:R-:W-:Y:S01]  /*0710*/  @P0 MOV R11, RZ ;  /* 0x000000ff000b0202 */ /* 0x000fe20000000f00 */
[----:B------:R-:W-:Y:S02]  /*0720*/  @!P0 IMAD.MOV.U32 R11, RZ, RZ, -0x40 ;  /* 0xffffffc0ff0b8424 */ /* 0x000fe400078e00ff */
[----:B------:R-:W-:Y:S01]  /*0730*/  @!P0 FFMA R0, R0, 1.84467440737095516160e+19, RZ ;  /* 0x5f80000000008823 */ /* 0x000fe200000000ff */
[----:B------:R-:W-:Y:S01]  /*0740*/  @!P1 FFMA R3, R3, 1.84467440737095516160e+19, RZ ;  /* 0x5f80000003039823 */ /* 0x000fe200000000ff */
[----:B------:R-:W-:-:S07]  /*0750*/  @!P1 VIADD R11, R11, 0x40 ;  /* 0x000000400b0b9836 */ /* 0x000fce0000000000 */
.L_x_5:
[----:B------:R-:W-:Y:S01]  /*0760*/  LEA R14, R12, 0xc0800000, 0x17 ;  /* 0xc08000000c0e7811 */ /* 0x000fe200078eb8ff */
[----:B------:R-:W-:Y:S03]  /*0770*/  BSSY.RECONVERGENT B2, `(.L_x_10) ;  /* 0x0000036000027945 */ /* 0x000fe60003800200 */
[----:B------:R-:W-:Y:S01]  /*0780*/  IADD3 R14, PT, PT, -R14, R3, RZ ;  /* 0x000000030e0e7210 */ /* 0x000fe20007ffe1ff */
[----:B------:R-:W-:-:S03]  /*0790*/  VIADD R3, R16, 0xffffff81 ;  /* 0xffffff8110037836 */ /* 0x000fc60000000000 */
[----:B------:R-:W0:Y:S01]  /*07a0*/  MUFU.RCP R13, R14 ;  /* 0x0000000e000d7308 */ /* 0x000e220000001000 */
[----:B------:R-:W-:Y:S01]  /*07b0*/  FADD.FTZ R15, -R14, -RZ ;  /* 0x800000ff0e0f7221 */ /* 0x000fe20000010100 */
[C---:B------:R-:W-:Y:S01]  /*07c0*/  IMAD R0, R3.reuse, -0x800000, R0 ;  /* 0xff80000003007824 */ /* 0x040fe200078e0200 */
[----:B------:R-:W-:-:S05]  /*07d0*/  IADD3 R12, PT, PT, R3, 0x7f, -R12 ;  /* 0x0000007f030c7810 */ /* 0x000fca0007ffe80c */
[----:B------:R-:W-:Y:S02]  /*07e0*/  IMAD.IADD R12, R12, 0x1, R11 ;  /* 0x000000010c0c7824 */ /* 0x000fe400078e020b */
[----:B0-----:R-:W-:-:S04]  /*07f0*/  FFMA R16, R13, R15, 1 ;  /* 0x3f8000000d107423 */ /* 0x001fc8000000000f */
[----:B------:R-:W-:-:S04]  /*0800*/  FFMA R18, R13, R16, R13 ;  /* 0x000000100d127223 */ /* 0x000fc8000000000d */
[----:B------:R-:W-:-:S04]  /*0810*/  FFMA R13, R0, R18, RZ ;  /* 0x00000012000d7223 */ /* 0x000fc800000000ff */
[----:B------:R-:W-:-:S04]  /*0820*/  FFMA R16, R15, R13, R0 ;  /* 0x0000000d0f107223 */ /* 0x000fc80000000000 */
[----:B------:R-:W-:-:S04]  /*0830*/  FFMA R13, R18, R16, R13 ;  /* 0x00000010120d7223 */ /* 0x000fc8000000000d */
[----:B------:R-:W-:-:S04]  /*0840*/  FFMA R16, R15, R13, R0 ;  /* 0x0000000d0f107223 */ /* 0x000fc80000000000 */
[----:B------:R-:W-:-:S05]  /*0850*/  FFMA R0, R18, R16, R13 ;  /* 0x0000001012007223 */ /* 0x000fca000000000d */
[----:B------:R-:W-:-:S04]  /*0860*/  SHF.R.U32.HI R3, RZ, 0x17, R0 ;  /* 0x00000017ff037819 */ /* 0x000fc80000011600 */
[----:B------:R-:W-:-:S04]  /*0870*/  LOP3.LUT R3, R3, 0xff, RZ, 0xc0, !PT ;  /* 0x000000ff03037812 */ /* 0x000fc800078ec0ff */
[----:B------:R-:W-:-:S05]  /*0880*/  IADD3 R15, PT, PT, R3, R12, RZ ;  /* 0x0000000c030f7210 */ /* 0x000fca0007ffe0ff */
[----:B------:R-:W-:-:S05]  /*0890*/  VIADD R3, R15, 0xffffffff ;  /* 0xffffffff0f037836 */ /* 0x000fca0000000000 */
[----:B------:R-:W-:-:S13]  /*08a0*/  ISETP.GE.U32.AND P0, PT, R3, 0xfe, PT ;  /* 0x000000fe0300780c */ /* 0x000fda0003f06070 */
[----:B------:R-:W-:Y:S05]  /*08b0*/  @!P0 BRA `(.L_x_11) ;  /* 0x0000000000808947 */ /* 0x000fea0003800000 */
[----:B------:R-:W-:-:S13]  /*08c0*/  ISETP.GT.AND P0, PT, R15, 0xfe, PT ;  /* 0x000000fe0f00780c */ /* 0x000fda0003f04270 */
[----:B------:R-:W-:Y:S05]  /*08d0*/  @P0 BRA `(.L_x_12) ;  /* 0x00000000006c0947 */ /* 0x000fea0003800000 */
[----:B------:R-:W-:-:S13]  /*08e0*/  ISETP.GE.AND P0, PT, R15, 0x1, PT ;  /* 0x000000010f00780c */ /* 0x000fda0003f06270 */
[----:B------:R-:W-:Y:S05]  /*08f0*/  @P0 BRA `(.L_x_13) ;  /* 0x0000000000740947 */ /* 0x000fea0003800000 */
[----:B------:R-:W-:Y:S02]  /*0900*/  ISETP.GE.AND P0, PT, R15, -0x18, PT ;  /* 0xffffffe80f00780c */ /* 0x000fe40003f06270 */
[----:B------:R-:W-:-:S11]  /*0910*/  LOP3.LUT R0, R0, 0x80000000, RZ, 0xc0, !PT ;  /* 0x8000000000007812 */ /* 0x000fd600078ec0ff */
[----:B------:R-:W-:Y:S05]  /*0920*/  @!P0 BRA `(.L_x_13) ;  /* 0x0000000000688947 */ /* 0x000fea0003800000 */
[CCC-:B------:R-:W-:Y:S01]  /*0930*/  FFMA.RZ R3, R18.reuse, R16.reuse, R13.reuse ;  /* 0x0000001012037223 */ /* 0x1c0fe2000000c00d */
[C---:B------:R-:W-:Y:S02]  /*0940*/  VIADD R14, R15.reuse, 0x20 ;  /* 0x000000200f0e7836 */ /* 0x040fe40000000000 */
[CCC-:B------:R-:W-:Y:S01]  /*0950*/  FFMA.RM R12, R18.reuse, R16.reuse, R13.reuse ;  /* 0x00000010120c7223 */ /* 0x1c0fe2000000400d */
[----:B------:R-:W-:Y:S02]  /*0960*/  ISETP.NE.AND P2, PT, R15, RZ, PT ;  /* 0x000000ff0f00720c */ /* 0x000fe40003f45270 */
[----:B------:R-:W-:Y:S01]  /*0970*/  LOP3.LUT R11, R3, 0x7fffff, RZ, 0xc0, !PT ;  /* 0x007fffff030b7812 */ /* 0x000fe200078ec0ff */
[----:B------:R-:W-:Y:S01]  /*0980*/  FFMA.RP R3, R18, R16, R13 ;  /* 0x0000001012037223 */ /* 0x000fe2000000800d */
[----:B------:R-:W-:Y:S02]  /*0990*/  ISETP.NE.AND P1, PT, R15, RZ, PT ;  /* 0x000000ff0f00720c */ /* 0x000fe40003f25270 */
[----:B------:R-:W-:-:S02]  /*09a0*/  LOP3.LUT R11, R11, 0x800000, RZ, 0xfc, !PT ;  /* 0x008000000b0b7812 */ /* 0x000fc400078efcff */
[----:B------:R-:W-:Y:S02]  /*09b0*/  IADD3 R13, PT, PT, -R15, RZ, RZ ;  /* 0x000000ff0f0d7210 */ /* 0x000fe40007ffe1ff */
[----:B------:R-:W-:Y:S02]  /*09c0*/  SHF.L.U32 R14, R11, R14, RZ ;  /* 0x0000000e0b0e7219 */ /* 0x000fe400000006ff */
[----:B------:R-:W-:Y:S02]  /*09d0*/  FSETP.NEU.FTZ.AND P0, PT, R3, R12, PT ;  /* 0x0000000c0300720b */ /* 0x000fe40003f1d000 */
[----:B------:R-:W-:Y:S02]  /*09e0*/  SEL R12, R13, RZ, P2 ;  /* 0x000000ff0d0c7207 */ /* 0x000fe40001000000 */
[----:B------:R-:W-:Y:S02]  /*09f0*/  ISETP.NE.AND P1, PT, R14, RZ, P1 ;  /* 0x000000ff0e00720c */ /* 0x000fe40000f25270 */
[----:B------:R-:W-:-:S02]  /*0a00*/  SHF.R.U32.HI R12, RZ, R12, R11 ;  /* 0x0000000cff0c7219 */ /* 0x000fc4000001160b */
[----:B------:R-:W-:Y:S02]  /*0a10*/  PLOP3.LUT P0, PT, P0, P1, PT, 0xf8, 0x8f ;  /* 0x00000000008f781c */ /* 0x000fe40000703f70 */
[----:B------:R-:W-:Y:S02]  /*0a20*/  SHF.R.U32.HI R14, RZ, 0x1, R12 ;  /* 0x00000001ff0e7819 */ /* 0x000fe4000001160c */
[----:B------:R-:W-:-:S04]  /*0a30*/  SEL R3, RZ, 0x1, !P0 ;  /* 0x00000001ff037807 */ /* 0x000fc80004000000 */
[----:B------:R-:W-:-:S04]  /*0a40*/  LOP3.LUT R3, R3, 0x1, R14, 0xf8, !PT ;  /* 0x0000000103037812 */ /* 0x000fc800078ef80e */
[----:B------:R-:W-:-:S05]  /*0a50*/  LOP3.LUT R3, R3, R12, RZ, 0xc0, !PT ;  /* 0x0000000c03037212 */ /* 0x000fca00078ec0ff */
[----:B------:R-:W-:-:S05]  /*0a60*/  IMAD.IADD R3, R14, 0x1, R3 ;  /* 0x000000010e037824 */ /* 0x000fca00078e0203 */
[----:B------:R-:W-:Y:S01]  /*0a70*/  LOP3.LUT R0, R3, R0, RZ, 0xfc, !PT ;  /* 0x0000000003007212 */ /* 0x000fe200078efcff */
[----:B------:R-:W-:Y:S06]  /*0a80*/  BRA `(.L_x_13) ;  /* 0x0000000000107947 */ /* 0x000fec0003800000 */
.L_x_12:
[----:B------:R-:W-:-:S04]  /*0a90*/  LOP3.LUT R0, R0, 0x80000000, RZ, 0xc0, !PT ;  /* 0x8000000000007812 */ /* 0x000fc800078ec0ff */
[----:B------:R-:W-:Y:S01]  /*0aa0*/  LOP3.LUT R0, R0, 0x7f800000, RZ, 0xfc, !PT ;  /* 0x7f80000000007812 */ /* 0x000fe200078efcff */
[----:B------:R-:W-:Y:S06]  /*0ab0*/  BRA `(.L_x_13) ;  /* 0x0000000000047947 */ /* 0x000fec0003800000 */
.L_x_11:
[----:B------:R-:W-:-:S07]  /*0ac0*/  IMAD R0, R12, 0x800000, R0 ;  /* 0x008000000c007824 */ /* 0x000fce00078e0200 */
.L_x_13:
[----:B------:R-:W-:Y:S05]  /*0ad0*/  BSYNC.RECONVERGENT B2 ;  /* 0x0000000000027941 */ /* 0x000fea0003800200 */
.L_x_10:
[----:B------:R-:W-:Y:S05]  /*0ae0*/  BRA `(.L_x_14) ;  /* 0x0000000000207947 */ /* 0x000fea0003800000 */
.L_x_9:
[----:B------:R-:W-:-:S04]  /*0af0*/  LOP3.LUT R0, R3, 0x80000000, R0, 0x48, !PT ;  /* 0x8000000003007812 */ /* 0x000fc800078e4800 */
[----:B------:R-:W-:Y:S01]  /*0b00*/  LOP3.LUT R0, R0, 0x7f800000, RZ, 0xfc, !PT ;  /* 0x7f80000000007812 */ /* 0x000fe200078efcff */
[----:B------:R-:W-:Y:S06]  /*0b10*/  BRA `(.L_x_14) ;  /* 0x0000000000147947 */ /* 0x000fec0003800000 */
.L_x_8:
[----:B------:R-:W-:Y:S01]  /*0b20*/  LOP3.LUT R0, R3, 0x80000000, R0, 0x48, !PT ;  /* 0x8000000003007812 */ /* 0x000fe200078e4800 */
[----:B------:R-:W-:Y:S06]  /*0b30*/  BRA `(.L_x_14) ;  /* 0x00000000000c7947 */ /* 0x000fec0003800000 */
.L_x_7:
[----:B------:R-:W0:Y:S01]  /*0b40*/  MUFU.RSQ R0, -QNAN ;  /* 0xffc0000000007908 */ /* 0x000e220000001400 */
[----:B------:R-:W-:Y:S05]  /*0b50*/  BRA `(.L_x_14) ;  /* 0x0000000000047947 */ /* 0x000fea0003800000 */
.L_x_6:
[----:B------:R-:W-:-:S07]  /*0b60*/  FADD.FTZ R0, R0, R3 ;  /* 0x0000000300007221 */ /* 0x000fce0000010000 */
.L_x_14:
[----:B------:R-:W-:Y:S05]  /*0b70*/  BSYNC.RECONVERGENT B1 ;  /* 0x0000000000017941 */ /* 0x000fea0003800200 */
.L_x_4:
[----:B------:R-:W-:-:S04]  /*0b80*/  HFMA2 R11, -RZ, RZ, 0, 0 ;  /* 0x00000000ff0b7431 */ /* 0x000fc800000001ff */
[----:B0-----:R-:W-:Y:S05]  /*0b90*/  RET.REL.NODEC R10 `(_Z20bedSlopeSourceSolverPfS_S_iiff) ;  /* 0xfffffff40a187950 */ /* 0x001fea0003c3ffff */
.L_x_15:
[----:B------:R-:W-:-:S00]  /*0ba0*/  BRA `(.L_x_15) ;  /* 0xfffffffc00fc7947 */ /* 0x000fc0000383ffff */
[----:B------:R-:W-:-:S00]  /*0bb0*/  NOP ;  /* 0x0000000000007918 */ /* 0x000fc00000000000 */
        /* <DEDUP_REMOVED lines=12> */
.L_x_16:


//--------------------- .nv.shared.reserved.0     --------------------------
	.section	.nv.shared.reserved.0,"aw",@nobits
	.weak		__nv_reservedSMEM_offset_0_alias
	.size		__nv_reservedSMEM_offset_0_alias, 0, 64
	.other		__nv_reservedSMEM_offset_0_alias,@"STO_CUDA_RESERVED_SHARED STV_DEFAULT"
__nv_reservedSMEM_offset_0_alias:
	.zero		0
	.zero		64


//--------------------- .nv.constant0._Z20bedSlopeSourceSolverPfS_S_iiff --------------------------
	.section	.nv.constant0._Z20bedSlopeSourceSolverPfS_S_iiff,"a",@progbits
	.sectionflags	@""
	.align	4
.nv.constant0._Z20bedSlopeSourceSolverPfS_S_iiff:
	.zero		936


//--------------------- SYMBOLS --------------------------

	.type		.nv.reservedSmem.offset0,@object
	.size		.nv.reservedSmem.offset0,0x4
